	.headerflags	@"EF_CUDA_TEXMODE_UNIFIED EF_CUDA_64BIT_ADDRESS EF_CUDA_ACCELERATORS EF_CUDA_SM90 EF_CUDA_VIRTUAL_SM(EF_CUDA_SM90)"
	.elftype	@"ET_EXEC"


//--------------------- .nv.info                  --------------------------
	.section	.nv.info,"",@"SHT_CUDA_INFO"
	.align	4


	//----- nvinfo : EIATTR_REGCOUNT
	.align		4
        /*0000*/ 	.byte	0x04, 0x2f
        /*0002*/ 	.short	(.L_3 - .L_2)
	.align		4
.L_2:
        /*0004*/ 	.word	index@(triton_poi_fused__native_batch_norm_legit_no_training_add_div_hardtanh_mul_57)
        /*0008*/ 	.word	0x00000020


	//----- nvinfo : EIATTR_MIN_STACK_SIZE
	.align		4
.L_3:
        /*000c*/ 	.byte	0x04, 0x12
        /*000e*/ 	.short	(.L_5 - .L_4)
	.align		4
.L_4:
        /*0010*/ 	.word	index@(triton_poi_fused__native_batch_norm_legit_no_training_add_div_hardtanh_mul_57)
        /*0014*/ 	.word	0x00000000


	//----- nvinfo : EIATTR_FRAME_SIZE
	.align		4
.L_5:
        /*0018*/ 	.byte	0x04, 0x11
        /*001a*/ 	.short	(.L_7 - .L_6)
	.align		4
.L_6:
        /*001c*/ 	.word	index@(triton_poi_fused__native_batch_norm_legit_no_training_add_div_hardtanh_mul_57)
        /*0020*/ 	.word	0x00000000


	//----- nvinfo : EIATTR_MIN_STACK_SIZE
	.align		4
.L_7:
        /*0024*/ 	.byte	0x04, 0x12
        /*0026*/ 	.short	(.L_9 - .L_8)
	.align		4
.L_8:
        /*0028*/ 	.word	index@(triton_poi_fused__native_batch_norm_legit_no_training_add_div_hardtanh_mul_57)
        /*002c*/ 	.word	0x00000000
.L_9:


//--------------------- .nv.info.triton_poi_fused__native_batch_norm_legit_no_training_add_div_hardtanh_mul_57 --------------------------
	.section	.nv.info.triton_poi_fused__native_batch_norm_legit_no_training_add_div_hardtanh_mul_57,"",@"SHT_CUDA_INFO"
	.sectionflags	@""
	.align	4


	//----- nvinfo : EIATTR_CUDA_API_VERSION
	.align		4
        /*0000*/ 	.byte	0x04, 0x37
        /*0002*/ 	.short	(.L_11 - .L_10)
.L_10:
        /*0004*/ 	.word	0x0000007c


	//----- nvinfo : EIATTR_KPARAM_INFO
	.align		4
.L_11:
        /*0008*/ 	.byte	0x04, 0x17
        /*000a*/ 	.short	(.L_13 - .L_12)
.L_12:
        /*000c*/ 	.word	0x00000000
        /*0010*/ 	.short	0x0007
        /*0012*/ 	.short	0x0034
        /*0014*/ 	.byte	0x00, 0xf0, 0x11, 0x00


	//----- nvinfo : EIATTR_KPARAM_INFO
	.align		4
.L_13:
        /*0018*/ 	.byte	0x04, 0x17
        /*001a*/ 	.short	(.L_15 - .L_14)
.L_14:
        /*001c*/ 	.word	0x00000000
        /*0020*/ 	.short	0x0006
        /*0022*/ 	.short	0x0030
        /*0024*/ 	.byte	0x00, 0xf0, 0x11, 0x00


	//----- nvinfo : EIATTR_KPARAM_INFO
	.align		4
.L_15:
        /*0028*/ 	.byte	0x04, 0x17
        /*002a*/ 	.short	(.L_17 - .L_16)
.L_16:
        /*002c*/ 	.word	0x00000000
        /*0030*/ 	.short	0x0005
        /*0032*/ 	.short	0x0028
        /*0034*/ 	.byte	0x00, 0xf4, 0x21, 0x00


	//----- nvinfo : EIATTR_KPARAM_INFO
	.align		4
.L_17:
        /*0038*/ 	.byte	0x04, 0x17
        /*003a*/ 	.short	(.L_19 - .L_18)
.L_18:
        /*003c*/ 	.word	0x00000000
        /*0040*/ 	.short	0x0004
        /*0042*/ 	.short	0x0020
        /*0044*/ 	.byte	0x00, 0xf4, 0x21, 0x00


	//----- nvinfo : EIATTR_KPARAM_INFO
	.align		4
.L_19:
        /*0048*/ 	.byte	0x04, 0x17
        /*004a*/ 	.short	(.L_21 - .L_20)
.L_20:
        /*004c*/ 	.word	0x00000000
        /*0050*/ 	.short	0x0003
        /*0052*/ 	.short	0x0018
        /*0054*/ 	.byte	0x00, 0xf4, 0x21, 0x00


	//----- nvinfo : EIATTR_KPARAM_INFO
	.align		4
.L_21:
        /*0058*/ 	.byte	0x04, 0x17
        /*005a*/ 	.short	(.L_23 - .L_22)
.L_22:
        /*005c*/ 	.word	0x00000000
        /*0060*/ 	.short	0x0002
        /*0062*/ 	.short	0x0010
        /*0064*/ 	.byte	0x00, 0xf4, 0x21, 0x00


	//----- nvinfo : EIATTR_KPARAM_INFO
	.align		4
.L_23:
        /*0068*/ 	.byte	0x04, 0x17
        /*006a*/ 	.short	(.L_25 - .L_24)
.L_24:
        /*006c*/ 	.word	0x00000000
        /*0070*/ 	.short	0x0001
        /*0072*/ 	.short	0x0008
        /*0074*/ 	.byte	0x00, 0xf4, 0x21, 0x00


	//----- nvinfo : EIATTR_KPARAM_INFO
	.align		4
.L_25:
        /*0078*/ 	.byte	0x04, 0x17
        /*007a*/ 	.short	(.L_27 - .L_26)
.L_26:
        /*007c*/ 	.word	0x00000000
        /*0080*/ 	.short	0x0000
        /*0082*/ 	.short	0x0000
        /*0084*/ 	.byte	0x00, 0xf4, 0x21, 0x00


	//----- nvinfo : EIATTR_SPARSE_MMA_MASK
	.align		4
.L_27:
        /*0088*/ 	.byte	0x03, 0x50
        /*008a*/ 	.short	0x0000


	//----- nvinfo : EIATTR_MAXREG_COUNT
	.align		4
        /*008c*/ 	.byte	0x03, 0x1b
        /*008e*/ 	.short	0x00ff


	//----- nvinfo : EIATTR_EXIT_INSTR_OFFSETS
	.align		4
        /*0090*/ 	.byte	0x04, 0x1c
        /*0092*/ 	.short	(.L_29 - .L_28)


	//   ....[0]....
.L_28:
        /*0094*/ 	.word	0x000015f0


	//   ....[1]....
        /*0098*/ 	.word	0x00001640


	//----- nvinfo : EIATTR_REQNTID
	.align		4
.L_29:
        /*009c*/ 	.byte	0x04, 0x10
        /*009e*/ 	.short	(.L_31 - .L_30)
.L_30:
        /*00a0*/ 	.word	0x00000100
        /*00a4*/ 	.word	0x00000001
        /*00a8*/ 	.word	0x00000001


	//----- nvinfo : EIATTR_CBANK_PARAM_SIZE
	.align		4
.L_31:
        /*00ac*/ 	.byte	0x03, 0x19
        /*00ae*/ 	.short	0x0038


	//----- nvinfo : EIATTR_PARAM_CBANK
	.align		4
        /*00b0*/ 	.byte	0x04, 0x0a
        /*00b2*/ 	.short	(.L_33 - .L_32)
	.align		4
.L_32:
        /*00b4*/ 	.word	index@(.nv.constant0.triton_poi_fused__native_batch_norm_legit_no_training_add_div_hardtanh_mul_57)
        /*00b8*/ 	.short	0x0210
        /*00ba*/ 	.short	0x0038


	//----- nvinfo : EIATTR_SW_WAR
	.align		4
.L_33:
        /*00bc*/ 	.byte	0x04, 0x36
        /*00be*/ 	.short	(.L_35 - .L_34)
.L_34:
        /*00c0*/ 	.word	0x00000008
.L_35:


//--------------------- .nv.callgraph             --------------------------
	.section	.nv.callgraph,"",@"SHT_CUDA_CALLGRAPH"
	.align	4
	.sectionentsize	8
	.align		4
        /*0000*/ 	.word	0x00000000
	.align		4
        /*0004*/ 	.word	0xffffffff
	.align		4
        /*0008*/ 	.word	0x00000000
	.align		4
        /*000c*/ 	.word	0xfffffffe
	.align		4
        /*0010*/ 	.word	0x00000000
	.align		4
        /*0014*/ 	.word	0xfffffffd
	.align		4
        /*0018*/ 	.word	0x00000000
	.align		4
        /*001c*/ 	.word	0xfffffffc


//--------------------- .nv.constant4             --------------------------
	.section	.nv.constant4,"a",@progbits
	.align	8
	.align		8
.nv.constant4:
        /*0000*/ 	.dword	_$_str
	.align		8
        /*0008*/ 	.dword	_$_str_$_2


//--------------------- .text.triton_poi_fused__native_batch_norm_legit_no_training_add_div_hardtanh_mul_57 --------------------------
	.section	.text.triton_poi_fused__native_batch_norm_legit_no_training_add_div_hardtanh_mul_57,"ax",@progbits
	.sectionflags	@"SHF_BARRIERS=1"
	.align	128
        .global         triton_poi_fused__native_batch_norm_legit_no_training_add_div_hardtanh_mul_57
        .type           triton_poi_fused__native_batch_norm_legit_no_training_add_div_hardtanh_mul_57,@function
        .size           triton_poi_fused__native_batch_norm_legit_no_training_add_div_hardtanh_mul_57,(.L_x_1 - triton_poi_fused__native_batch_norm_legit_no_training_add_div_hardtanh_mul_57)
        .other          triton_poi_fused__native_batch_norm_legit_no_training_add_div_hardtanh_mul_57,@"STO_CUDA_ENTRY STV_DEFAULT"
triton_poi_fused__native_batch_norm_legit_no_training_add_div_hardtanh_mul_57:
.text.triton_poi_fused__native_batch_norm_legit_no_training_add_div_hardtanh_mul_57:
[----:B------:R-:W0:Y:S01]  /*0000*/  LDC R1, c[0x0][0x28] ;  /* 0x00000a00ff017b82 */ /* 0x000e220000000800 */
[----:B------:R-:W1:Y:S07]  /*0010*/  S2R R3, SR_TID.X ;  /* 0x0000000000037919 */ /* 0x000e6e0000002100 */
[----:B------:R-:W2:Y:S01]  /*0020*/  LDC.64 R16, c[0x0][0x210] ;  /* 0x00008400ff107b82 */ /* 0x000ea20000000a00 */
[----:B------:R-:W-:Y:S01]  /*0030*/  CS2R R6, SRZ ;  /* 0x0000000000067805 */ /* 0x000fe2000001ff00 */
[----:B------:R-:W-:Y:S01]  /*0040*/  ULDC.64 UR6, c[0x0][0x208] ;  /* 0x0000820000067ab9 */ /* 0x000fe20000000a00 */
[----:B------:R-:W3:Y:S01]  /*0050*/  S2R R21, SR_CTAID.Y ;  /* 0x0000000000157919 */ /* 0x000ee20000002600 */
[----:B------:R-:W4:Y:S01]  /*0060*/  S2R R2, SR_CTAID.X ;  /* 0x0000000000027919 */ /* 0x000f220000002500 */
[----:B-1----:R-:W-:Y:S01]  /*0070*/  IMAD.SHL.U32 R0, R3, 0x4, RZ ;  /* 0x0000000403007824 */ /* 0x002fe200078e00ff */
[----:B------:R-:W-:Y:S01]  /*0080*/  SHF.R.U32.HI R4, RZ, 0x6, R3 ;  /* 0x00000006ff047819 */ /* 0x000fe20000011603 */
[----:B---3--:R-:W-:-:S03]  /*0090*/  IMAD.SHL.U32 R21, R21, 0x10, RZ ;  /* 0x0000001015157824 */ /* 0x008fc600078e00ff */
[----:B------:R-:W-:Y:S02]  /*00a0*/  LOP3.LUT R5, R0, 0xfc, RZ, 0xc0, !PT ;  /* 0x000000fc00057812 */ /* 0x000fe400078ec0ff */
[----:B------:R-:W-:Y:S02]  /*00b0*/  SGXT.U32 R4, R4, 0x2 ;  /* 0x000000020404781a */ /* 0x000fe40000000000 */
[----:B----4-:R-:W-:Y:S02]  /*00c0*/  PRMT R19, R5, 0x6540, R2 ;  /* 0x0000654005137816 */ /* 0x010fe40000000002 */
[----:B------:R-:W-:Y:S02]  /*00d0*/  LOP3.LUT R18, R21, R4, RZ, 0xfc, !PT ;  /* 0x0000000415127212 */ /* 0x000fe400078efcff */
[----:B------:R-:W-:Y:S02]  /*00e0*/  CS2R R4, SRZ ;  /* 0x0000000000047805 */ /* 0x000fe4000001ff00 */
[----:B------:R-:W-:-:S02]  /*00f0*/  ISETP.GE.AND P0, PT, R19, 0x1e0, PT ;  /* 0x000001e01300780c */ /* 0x000fc40003f06270 */
[C---:B------:R-:W-:Y:S01]  /*0100*/  LOP3.LUT R8, R18.reuse, 0x4, RZ, 0xfc, !PT ;  /* 0x0000000412087812 */ /* 0x040fe200078efcff */
[C---:B------:R-:W-:Y:S01]  /*0110*/  IMAD R19, R18.reuse, 0x1e0, R19 ;  /* 0x000001e012137824 */ /* 0x040fe200078e0213 */
[----:B------:R-:W-:Y:S02]  /*0120*/  ISETP.LT.AND P1, PT, R18, 0x10, !P0 ;  /* 0x000000101200780c */ /* 0x000fe40004721270 */
[----:B------:R-:W-:Y:S01]  /*0130*/  ISETP.LT.AND P2, PT, R8, 0x10, !P0 ;  /* 0x000000100800780c */ /* 0x000fe20004741270 */
[----:B--2---:R-:W-:Y:S01]  /*0140*/  IMAD.WIDE R14, R19, 0x4, R16 ;  /* 0x00000004130e7825 */ /* 0x004fe200078e0210 */
[----:B------:R-:W-:-:S09]  /*0150*/  CS2R R8, SRZ ;  /* 0x0000000000087805 */ /* 0x000fd2000001ff00 */
[----:B------:R1:W2:Y:S01]  /*0160*/  @P1 LDG.E.EL.128 R4, desc[UR6][R14.64] ;  /* 0x000000060e041981 */ /* 0x0002a2000c2e1d00 */
[----:B------:R-:W-:Y:S01]  /*0170*/  VIADD R25, R19, 0x780 ;  /* 0x0000078013197836 */ /* 0x000fe20000000000 */
[----:B------:R-:W-:Y:S02]  /*0180*/  CS2R R10, SRZ ;  /* 0x00000000000a7805 */ /* 0x000fe4000001ff00 */
[----:B------:R-:W-:Y:S01]  /*0190*/  LOP3.LUT R12, R18, 0x8, RZ, 0xfc, !PT ;  /* 0x00000008120c7812 */ /* 0x000fe200078efcff */
[----:B------:R-:W-:-:S03]  /*01a0*/  IMAD.WIDE R24, R25, 0x4, R16 ;  /* 0x0000000419187825 */ /* 0x000fc600078e0210 */
[----:B------:R-:W-:Y:S02]  /*01b0*/  ISETP.LT.AND P1, PT, R12, 0x10, !P0 ;  /* 0x000000100c00780c */ /* 0x000fe40004721270 */
[----:B------:R3:W4:Y:S01]  /*01c0*/  @P2 LDG.E.EL.128 R8, desc[UR6][R24.64] ;  /* 0x0000000618082981 */ /* 0x000722000c2e1d00 */
[----:B------:R-:W-:Y:S01]  /*01d0*/  VIADD R23, R19, 0xf00 ;  /* 0x00000f0013177836 */ /* 0x000fe20000000000 */
[----:B------:R-:W-:Y:S02]  /*01e0*/  CS2R R12, SRZ ;  /* 0x00000000000c7805 */ /* 0x000fe4000001ff00 */
[----:B-1----:R-:W-:Y:S02]  /*01f0*/  CS2R R14, SRZ ;  /* 0x00000000000e7805 */ /* 0x002fe4000001ff00 */
[----:B------:R-:W-:Y:S01]  /*0200*/  LOP3.LUT R18, R18, 0xc, RZ, 0xfc, !PT ;  /* 0x0000000c12127812 */ /* 0x000fe200078efcff */
[----:B------:R-:W-:-:S03]  /*0210*/  IMAD.WIDE R22, R23, 0x4, R16 ;  /* 0x0000000417167825 */ /* 0x000fc600078e0210 */
[----:B------:R-:W-:Y:S01]  /*0220*/  ISETP.LT.AND P0, PT, R18, 0x10, !P0 ;  /* 0x000000101200780c */ /* 0x000fe20004701270 */
[----:B------:R-:W-:Y:S01]  /*0230*/  VIADD R19, R19, 0x1680 ;  /* 0x0000168013137836 */ /* 0x000fe20000000000 */
[----:B------:R1:W5:Y:S03]  /*0240*/  @P1 LDG.E.EL.128 R12, desc[UR6][R22.64] ;  /* 0x00000006160c1981 */ /* 0x000366000c2e1d00 */
[----:B---3--:R-:W-:Y:S01]  /*0250*/  IMAD.WIDE R24, R19, 0x4, R16 ;  /* 0x0000000413187825 */ /* 0x008fe200078e0210 */
[----:B------:R-:W-:Y:S02]  /*0260*/  CS2R R16, SRZ ;  /* 0x0000000000107805 */ /* 0x000fe4000001ff00 */
[----:B------:R-:W-:-:S06]  /*0270*/  CS2R R18, SRZ ;  /* 0x0000000000127805 */ /* 0x000fcc000001ff00 */
[----:B------:R3:W3:Y:S01]  /*0280*/  @P0 LDG.E.EL.128 R16, desc[UR6][R24.64] ;  /* 0x0000000618100981 */ /* 0x0006e2000c2e1d00 */
[----:B------:R-:W1:Y:S01]  /*0290*/  S2UR UR5, SR_CgaCtaId ;  /* 0x00000000000579c3 */ /* 0x000e620000008800 */
[----:B------:R-:W-:Y:S01]  /*02a0*/  SHF.R.U32.HI R20, RZ, 0x8, R0 ;  /* 0x00000008ff147819 */ /* 0x000fe20000011600 */
[----:B------:R-:W-:Y:S01]  /*02b0*/  UMOV UR4, 0x400 ;  /* 0x0000040000047882 */ /* 0x000fe20000000000 */
[----:B-1----:R-:W-:Y:S02]  /*02c0*/  LOP3.LUT R22, R0, 0x3fc, RZ, 0xc0, !PT ;  /* 0x000003fc00167812 */ /* 0x002fe400078ec0ff */
[----:B------:R-:W-:-:S04]  /*02d0*/  SGXT.U32 R23, R20, 0x2 ;  /* 0x000000021417781a */ /* 0x000fc80000000000 */
[----:B------:R-:W-:Y:S01]  /*02e0*/  LOP3.LUT R20, R23, 0x3fc, R0, 0xf8, !PT ;  /* 0x000003fc17147812 */ /* 0x000fe200078ef800 */
[----:B0-----:R-:W-:-:S06]  /*02f0*/  UPRMT UR4, UR5, 0x654, UR4 ;  /* 0x0000065405047896 */ /* 0x001fcc0008000004 */
[----:B------:R-:W-:Y:S02]  /*0300*/  LEA R27, R23, UR4, 0x2 ;  /* 0x00000004171b7c11 */ /* 0x000fe4000f8e10ff */
[----:B------:R-:W-:Y:S02]  /*0310*/  LEA R23, R20, UR4, 0x2 ;  /* 0x0000000414177c11 */ /* 0x000fe4000f8e10ff */
[----:B------:R-:W-:Y:S01]  /*0320*/  LOP3.LUT R20, R3, 0xff, RZ, 0xc0, !PT ;  /* 0x000000ff03147812 */ /* 0x000fe200078ec0ff */
[----:B------:R-:W-:-:S03]  /*0330*/  IMAD R22, R22, 0x4, R27 ;  /* 0x0000000416167824 */ /* 0x000fc600078e021b */
[----:B------:R-:W-:Y:S01]  /*0340*/  LEA R20, R20, UR4, 0x2 ;  /* 0x0000000414147c11 */ /* 0x000fe2000f8e10ff */
[----:B--2---:R-:W-:Y:S04]  /*0350*/  STS [R23], R4 ;  /* 0x0000000417007388 */ /* 0x004fe80000000800 */
[----:B------:R0:W-:Y:S04]  /*0360*/  STS [R22+0x4], R5 ;  /* 0x0000040516007388 */ /* 0x0001e80000000800 */
[----:B------:R1:W-:Y:S04]  /*0370*/  STS [R22+0x8], R6 ;  /* 0x0000080616007388 */ /* 0x0003e80000000800 */
[----:B------:R-:W-:Y:S01]  /*0380*/  STS [R22+0xc], R7 ;  /* 0x00000c0716007388 */ /* 0x000fe20000000800 */
[----:B0-----:R-:W0:Y:S08]  /*0390*/  LDC.64 R4, c[0x0][0x220] ;  /* 0x00008800ff047b82 */ /* 0x001e300000000a00 */
[----:B------:R-:W-:Y:S01]  /*03a0*/  BAR.SYNC.DEFER_BLOCKING 0x0 ;  /* 0x0000000000007b1d */ /* 0x000fe20000010000 */
[----:B-1----:R-:W-:-:S04]  /*03b0*/  PRMT R6, R3, 0x6540, R2 ;  /* 0x0000654003067816 */ /* 0x002fc80000000002 */
[C---:B------:R-:W-:Y:S01]  /*03c0*/  ISETP.GE.AND P0, PT, R6.reuse, 0x1e0, PT ;  /* 0x000001e00600780c */ /* 0x040fe20003f06270 */
[----:B0-----:R-:W-:Y:S01]  /*03d0*/  IMAD.WIDE R4, R6, 0x4, R4 ;  /* 0x0000000406047825 */ /* 0x001fe200078e0204 */
[----:B------:R-:W0:Y:S04]  /*03e0*/  LDS R28, [R20] ;  /* 0x00000000141c7984 */ /* 0x000e280000000800 */
[----:B------:R-:W-:Y:S04]  /*03f0*/  LDS R26, [R20+0x404] ;  /* 0x00040400141a7984 */ /* 0x000fe80000000800 */
[----:B------:R-:W1:Y:S04]  /*0400*/  LDS R29, [R20+0x808] ;  /* 0x00080800141d7984 */ /* 0x000e680000000800 */
[----:B------:R-:W2:Y:S01]  /*0410*/  LDS R27, [R20+0xc0c] ;  /* 0x000c0c00141b7984 */ /* 0x000ea20000000800 */
[----:B------:R-:W-:Y:S06]  /*0420*/  BAR.SYNC.DEFER_BLOCKING 0x0 ;  /* 0x0000000000007b1d */ /* 0x000fec0000010000 */
[----:B----4-:R-:W-:Y:S04]  /*0430*/  STS [R23], R8 ;  /* 0x0000000817007388 */ /* 0x010fe80000000800 */
[----:B------:R-:W-:Y:S04]  /*0440*/  STS [R22+0x4], R9 ;  /* 0x0000040916007388 */ /* 0x000fe80000000800 */
[----:B------:R-:W-:Y:S04]  /*0450*/  STS [R22+0x8], R10 ;  /* 0x0000080a16007388 */ /* 0x000fe80000000800 */
[----:B------:R-:W-:Y:S01]  /*0460*/  STS [R22+0xc], R11 ;  /* 0x00000c0b16007388 */ /* 0x000fe20000000800 */
[----:B------:R-:W-:Y:S06]  /*0470*/  BAR.SYNC.DEFER_BLOCKING 0x0 ;  /* 0x0000000000007b1d */ /* 0x000fec0000010000 */
[----:B------:R-:W-:Y:S04]  /*0480*/  LDS R8, [R20] ;  /* 0x0000000014087984 */ /* 0x000fe80000000800 */
[----:B------:R-:W-:Y:S04]  /*0490*/  LDS R10, [R20+0x404] ;  /* 0x00040400140a7984 */ /* 0x000fe80000000800 */
[----:B------:R-:W4:Y:S04]  /*04a0*/  LDS R9, [R20+0x808] ;  /* 0x0008080014097984 */ /* 0x000f280000000800 */
[----:B------:R-:W0:Y:S01]  /*04b0*/  LDS R7, [R20+0xc0c] ;  /* 0x000c0c0014077984 */ /* 0x000e220000000800 */
[----:B------:R-:W-:Y:S06]  /*04c0*/  BAR.SYNC.DEFER_BLOCKING 0x0 ;  /* 0x0000000000007b1d */ /* 0x000fec0000010000 */
[----:B-----5:R-:W-:Y:S04]  /*04d0*/  STS [R23], R12 ;  /* 0x0000000c17007388 */ /* 0x020fe80000000800 */
[----:B------:R-:W-:Y:S04]  /*04e0*/  STS [R22+0x4], R13 ;  /* 0x0000040d16007388 */ /* 0x000fe80000000800 */
[----:B------:R-:W-:Y:S04]  /*04f0*/  STS [R22+0x8], R14 ;  /* 0x0000080e16007388 */ /* 0x000fe80000000800 */
[----:B------:R5:W-:Y:S01]  /*0500*/  STS [R22+0xc], R15 ;  /* 0x00000c0f16007388 */ /* 0x000be20000000800 */
[----:B------:R-:W-:Y:S01]  /*0510*/  BAR.SYNC.DEFER_BLOCKING 0x0 ;  /* 0x0000000000007b1d */ /* 0x000fe20000010000 */
[----:B-----5:R-:W-:-:S05]  /*0520*/  CS2R R14, SRZ ;  /* 0x00000000000e7805 */ /* 0x020fca000001ff00 */
[----:B------:R-:W-:Y:S04]  /*0530*/  LDS R11, [R20] ;  /* 0x00000000140b7984 */ /* 0x000fe80000000800 */
[----:B------:R-:W5:Y:S04]  /*0540*/  LDS R12, [R20+0x404] ;  /* 0x00040400140c7984 */ /* 0x000f680000000800 */
[----:B---3--:R-:W3:Y:S04]  /*0550*/  LDS R24, [R20+0x808] ;  /* 0x0008080014187984 */ /* 0x008ee80000000800 */
[----:B------:R-:W0:Y:S01]  /*0560*/  LDS R25, [R20+0xc0c] ;  /* 0x000c0c0014197984 */ /* 0x000e220000000800 */
[----:B------:R-:W-:Y:S06]  /*0570*/  BAR.SYNC.DEFER_BLOCKING 0x0 ;  /* 0x0000000000007b1d */ /* 0x000fec0000010000 */
[----:B------:R-:W-:Y:S04]  /*0580*/  STS [R23], R16 ;  /* 0x0000001017007388 */ /* 0x000fe80000000800 */
[----:B------:R1:W-:Y:S04]  /*0590*/  STS [R22+0x4], R17 ;  /* 0x0000041116007388 */ /* 0x0003e80000000800 */
[----:B------:R-:W-:Y:S04]  /*05a0*/  STS [R22+0x8], R18 ;  /* 0x0000081216007388 */ /* 0x000fe80000000800 */
[----:B------:R2:W-:Y:S01]  /*05b0*/  STS [R22+0xc], R19 ;  /* 0x00000c1316007388 */ /* 0x0005e20000000800 */
[----:B-1----:R-:W1:Y:S08]  /*05c0*/  LDC.64 R16, c[0x0][0x230] ;  /* 0x00008c00ff107b82 */ /* 0x002e700000000a00 */
[----:B------:R-:W-:Y:S08]  /*05d0*/  BAR.SYNC.DEFER_BLOCKING 0x0 ;  /* 0x0000000000007b1d */ /* 0x000ff00000010000 */
[----:B--2---:R-:W2:Y:S01]  /*05e0*/  LDC.64 R18, c[0x0][0x218] ;  /* 0x00008600ff127b82 */ /* 0x004ea20000000a00 */
[----:B------:R0:W3:Y:S01]  /*05f0*/  @!P0 LDG.E.EL R14, desc[UR6][R4.64] ;  /* 0x00000006040e8981 */ /* 0x0000e2000c2e1900 */
[----:B--2---:R-:W-:-:S06]  /*0600*/  IMAD.WIDE R22, R6, 0x4, R18 ;  /* 0x0000000406167825 */ /* 0x004fcc00078e0212 */
[----:B0-----:R-:W0:Y:S01]  /*0610*/  LDC.64 R4, c[0x0][0x228] ;  /* 0x00008a00ff047b82 */ /* 0x001e220000000a00 */
[----:B------:R2:W4:Y:S01]  /*0620*/  @!P0 LDG.E.EL R15, desc[UR6][R22.64] ;  /* 0x00000006160f8981 */ /* 0x000522000c2e1900 */
[----:B------:R-:W-:Y:S02]  /*0630*/  IMAD.MOV.U32 R18, RZ, RZ, RZ ;  /* 0x000000ffff127224 */ /* 0x000fe400078e00ff */
[----:B------:R-:W-:Y:S02]  /*0640*/  IMAD.MOV.U32 R13, RZ, RZ, RZ ;  /* 0x000000ffff0d7224 */ /* 0x000fe400078e00ff */
[----:B-1----:R-:W-:-:S05]  /*0650*/  IMAD.WIDE R16, R6, 0x4, R16 ;  /* 0x0000000406107825 */ /* 0x002fca00078e0210 */
[----:B------:R-:W5:Y:S01]  /*0660*/  @!P0 LDG.E.EL R13, desc[UR6][R16.64] ;  /* 0x00000006100d8981 */ /* 0x000f62000c2e1900 */
[----:B0-----:R-:W-:-:S05]  /*0670*/  IMAD.WIDE R4, R6, 0x4, R4 ;  /* 0x0000000406047825 */ /* 0x001fca00078e0204 */
[----:B------:R4:W5:Y:S01]  /*0680*/  @!P0 LDG.E.EL R18, desc[UR6][R4.64] ;  /* 0x0000000604128981 */ /* 0x000962000c2e1900 */
[----:B--2---:R-:W-:Y:S02]  /*0690*/  IMAD.MOV.U32 R23, RZ, RZ, 0x3e800000 ;  /* 0x3e800000ff177424 */ /* 0x004fe400078e00ff */
[----:B---3--:R-:W-:-:S04]  /*06a0*/  FADD R6, R14, 9.9999997473787516356e-06 ;  /* 0x3727c5ac0e067421 */ /* 0x008fc80000000000 */
[----:B------:R-:W0:Y:S02]  /*06b0*/  MUFU.SQRT R19, R6 ;  /* 0x0000000600137308 */ /* 0x000e240000002000 */
[C---:B0-----:R-:W-:Y:S02]  /*06c0*/  FSETP.GT.AND P0, PT, R19.reuse, 8.50705917302346158658e+37, PT ;  /* 0x7e8000001300780b */ /* 0x041fe40003f04000 */
[----:B------:R-:W-:-:S11]  /*06d0*/  FSETP.GEU.AND P1, PT, R19, 1.175494350822287508e-38, PT ;  /* 0x008000001300780b */ /* 0x000fd60003f2e000 */
[----:B------:R-:W-:-:S04]  /*06e0*/  @P0 FMUL R19, R19, 0.25 ;  /* 0x3e80000013130820 */ /* 0x000fc80000400000 */
[----:B------:R-:W-:-:S04]  /*06f0*/  @!P1 FMUL R19, R19, 16777216 ;  /* 0x4b80000013139820 */ /* 0x000fc80000400000 */
[----:B------:R-:W0:Y:S01]  /*0700*/  MUFU.RCP R14, R19 ;  /* 0x00000013000e7308 */ /* 0x000e220000001000 */
[----:B------:R-:W-:Y:S01]  /*0710*/  FSEL R23, R23, 1, P0 ;  /* 0x3f80000017177808 */ /* 0x000fe20000000000 */
[--C-:B----4-:R-:W-:Y:S01]  /*0720*/  FADD R5, R28, -R15.reuse ;  /* 0x8000000f1c057221 */ /* 0x110fe20000000000 */
[--C-:B------:R-:W-:Y:S01]  /*0730*/  FADD R29, R29, -R15.reuse ;  /* 0x8000000f1d1d7221 */ /* 0x100fe20000000000 */
[--C-:B------:R-:W-:Y:S01]  /*0740*/  FADD R27, R27, -R15.reuse ;  /* 0x8000000f1b1b7221 */ /* 0x100fe20000000000 */
[--C-:B------:R-:W-:Y:S01]  /*0750*/  FADD R9, R9, -R15.reuse ;  /* 0x8000000f09097221 */ /* 0x100fe20000000000 */
[----:B------:R-:W-:Y:S01]  /*0760*/  @!P1 FMUL R23, R23, 16777216 ;  /* 0x4b80000017179820 */ /* 0x000fe20000400000 */
[----:B------:R-:W-:Y:S01]  /*0770*/  FADD R7, R7, -R15 ;  /* 0x8000000f07077221 */ /* 0x000fe20000000000 */
[----:B------:R-:W-:Y:S02]  /*0780*/  LDS R28, [R20] ;  /* 0x00000000141c7984 */ /* 0x000fe40000000800 */
[----:B0-----:R-:W-:-:S04]  /*0790*/  FMUL R14, R14, R23 ;  /* 0x000000170e0e7220 */ /* 0x001fc80000400000 */
[----:B------:R-:W-:Y:S01]  /*07a0*/  FMUL R4, R14, R5 ;  /* 0x000000050e047220 */ /* 0x000fe20000400000 */
[----:B------:R-:W-:-:S03]  /*07b0*/  FADD R5, R26, -R15 ;  /* 0x8000000f1a057221 */ /* 0x000fc60000000000 */
[-CC-:B-----5:R-:W-:Y:S01]  /*07c0*/  FFMA R4, R4, R18.reuse, R13.reuse ;  /* 0x0000001204047223 */ /* 0x1a0fe2000000000d */
[C---:B------:R-:W-:Y:S01]  /*07d0*/  FMUL R6, R14.reuse, R5 ;  /* 0x000000050e067220 */ /* 0x040fe20000400000 */
[----:B------:R-:W-:Y:S02]  /*07e0*/  FMUL R16, R14, R29 ;  /* 0x0000001d0e107220 */ /* 0x000fe40000400000 */
[----:B------:R-:W-:Y:S01]  /*07f0*/  FADD R17, R4, 3 ;  /* 0x4040000004117421 */ /* 0x000fe20000000000 */
[-CC-:B------:R-:W-:Y:S01]  /*0800*/  FFMA R5, R6, R18.reuse, R13.reuse ;  /* 0x0000001206057223 */ /* 0x180fe2000000000d */
[----:B------:R-:W-:-:S03]  /*0810*/  FFMA R6, R16, R18, R13 ;  /* 0x0000001210067223 */ /* 0x000fc6000000000d */
[----:B------:R-:W-:Y:S01]  /*0820*/  FSETP.GTU.AND P0, PT, R17, RZ, PT ;  /* 0x000000ff1100720b */ /* 0x000fe20003f0c000 */
[----:B------:R-:W-:-:S03]  /*0830*/  FADD R22, R6, 3 ;  /* 0x4040000006167421 */ /* 0x000fc60000000000 */
[----:B------:R-:W-:Y:S01]  /*0840*/  FSEL R17, R17, RZ, P0 ;  /* 0x000000ff11117208 */ /* 0x000fe20000000000 */
[----:B------:R-:W-:Y:S01]  /*0850*/  FADD R19, R5, 3 ;  /* 0x4040000005137421 */ /* 0x000fe20000000000 */
[----:B------:R-:W-:Y:S02]  /*0860*/  FSETP.GTU.AND P0, PT, R22, RZ, PT ;  /* 0x000000ff1600720b */ /* 0x000fe40003f0c000 */
[----:B------:R-:W-:Y:S01]  /*0870*/  FSETP.GEU.AND P2, PT, R17, 6, PT ;  /* 0x40c000001100780b */ /* 0x000fe20003f4e000 */
[----:B------:R-:W-:Y:S01]  /*0880*/  FMUL R16, R14, R27 ;  /* 0x0000001b0e107220 */ /* 0x000fe20000400000 */
[C---:B------:R-:W-:Y:S02]  /*0890*/  FSETP.GTU.AND P1, PT, R19.reuse, RZ, PT ;  /* 0x000000ff1300720b */ /* 0x040fe40003f2c000 */
[----:B------:R-:W-:Y:S01]  /*08a0*/  FSEL R23, R22, RZ, P0 ;  /* 0x000000ff16177208 */ /* 0x000fe20000000000 */
[----:B------:R-:W-:Y:S01]  /*08b0*/  FFMA R16, R16, R18, R13 ;  /* 0x0000001210107223 */ /* 0x000fe2000000000d */
[----:B------:R-:W-:-:S02]  /*08c0*/  FSEL R26, R19, RZ, P1 ;  /* 0x000000ff131a7208 */ /* 0x000fc40000800000 */
[----:B------:R-:W-:Y:S01]  /*08d0*/  FSETP.NAN.AND P0, PT, R17, R17, PT ;  /* 0x000000111100720b */ /* 0x000fe20003f08000 */
[----:B------:R-:W-:Y:S01]  /*08e0*/  FADD R19, R16, 3 ;  /* 0x4040000010137421 */ /* 0x000fe20000000000 */
[----:B------:R-:W-:-:S03]  /*08f0*/  FSETP.GEU.AND P3, PT, R23, 6, PT ;  /* 0x40c000001700780b */ /* 0x000fc60003f6e000 */
[----:B------:R-:W-:Y:S02]  /*0900*/  @P2 FSEL R17, R17, 6, P0 ;  /* 0x40c0000011112808 */ /* 0x000fe40000000000 */
[----:B------:R-:W-:Y:S02]  /*0910*/  FSETP.GTU.AND P2, PT, R19, RZ, PT ;  /* 0x000000ff1300720b */ /* 0x000fe40003f4c000 */
[----:B------:R-:W-:Y:S01]  /*0920*/  FSETP.GEU.AND P4, PT, R26, 6, PT ;  /* 0x40c000001a00780b */ /* 0x000fe20003f8e000 */
[----:B------:R-:W-:Y:S01]  /*0930*/  FMUL R4, R4, R17 ;  /* 0x0000001104047220 */ /* 0x000fe20000400000 */
[----:B------:R-:W-:Y:S02]  /*0940*/  FSETP.NAN.AND P1, PT, R23, R23, PT ;  /* 0x000000171700720b */ /* 0x000fe40003f28000 */
[----:B------:R-:W-:Y:S02]  /*0950*/  FSEL R17, R19, RZ, P2 ;  /* 0x000000ff13117208 */ /* 0x000fe40001000000 */
[----:B------:R-:W-:-:S02]  /*0960*/  @P3 FSEL R23, R23, 6, P1 ;  /* 0x40c0000017173808 */ /* 0x000fc40000800000 */
[C---:B------:R-:W-:Y:S02]  /*0970*/  FSETP.GEU.AND P1, PT, R17.reuse, 6, PT ;  /* 0x40c000001100780b */ /* 0x040fe40003f2e000 */
[----:B------:R-:W-:Y:S01]  /*0980*/  FSETP.NAN.AND P0, PT, R26, R26, PT ;  /* 0x0000001a1a00720b */ /* 0x000fe20003f08000 */
[----:B------:R-:W-:Y:S01]  /*0990*/  FMUL R6, R6, R23 ;  /* 0x0000001706067220 */ /* 0x000fe20000400000 */
[--C-:B------:R-:W-:Y:S01]  /*09a0*/  FADD R23, R8, -R15.reuse ;  /* 0x8000000f08177221 */ /* 0x100fe20000000000 */
[----:B------:R-:W-:Y:S01]  /*09b0*/  FADD R19, R10, -R15 ;  /* 0x8000000f0a137221 */ /* 0x000fe20000000000 */
[----:B------:R-:W-:Y:S02]  /*09c0*/  @P4 FSEL R26, R26, 6, P0 ;  /* 0x40c000001a1a4808 */ /* 0x000fe40000000000 */
[C---:B------:R-:W-:Y:S01]  /*09d0*/  FMUL R8, R14.reuse, R23 ;  /* 0x000000170e087220 */ /* 0x040fe20000400000 */
[----:B------:R-:W-:Y:S01]  /*09e0*/  FSETP.NAN.AND P0, PT, R17, R17, PT ;  /* 0x000000111100720b */ /* 0x000fe20003f08000 */
[----:B------:R-:W-:Y:S01]  /*09f0*/  FMUL R22, R14, R19 ;  /* 0x000000130e167220 */ /* 0x000fe20000400000 */
[----:B------:R-:W-:Y:S01]  /*0a00*/  FMUL R5, R5, R26 ;  /* 0x0000001a05057220 */ /* 0x000fe20000400000 */
[-CC-:B------:R-:W-:Y:S01]  /*0a10*/  FFMA R8, R8, R18.reuse, R13.reuse ;  /* 0x0000001208087223 */ /* 0x180fe2000000000d */
[----:B------:R-:W-:Y:S01]  /*0a20*/  @P1 FSEL R17, R17, 6, P0 ;  /* 0x40c0000011111808 */ /* 0x000fe20000000000 */
[C---:B------:R-:W-:Y:S01]  /*0a30*/  FMUL R10, R14.reuse, R9 ;  /* 0x000000090e0a7220 */ /* 0x040fe20000400000 */
[----:B------:R-:W-:Y:S01]  /*0a40*/  FMUL R26, R14, R7 ;  /* 0x000000070e1a7220 */ /* 0x000fe20000400000 */
[-CC-:B------:R-:W-:Y:S01]  /*0a50*/  FFMA R9, R22, R18.reuse, R13.reuse ;  /* 0x0000001216097223 */ /* 0x180fe2000000000d */
[----:B------:R-:W-:Y:S01]  /*0a60*/  FADD R19, R8, 3 ;  /* 0x4040000008137421 */ /* 0x000fe20000000000 */
[-CC-:B------:R-:W-:Y:S01]  /*0a70*/  FFMA R10, R10, R18.reuse, R13.reuse ;  /* 0x000000120a0a7223 */ /* 0x180fe2000000000d */
[----:B------:R-:W-:Y:S01]  /*0a80*/  FMUL R7, R16, R17 ;  /* 0x0000001110077220 */ /* 0x000fe20000400000 */
[----:B------:R-:W-:Y:S01]  /*0a90*/  FFMA R16, R26, R18, R13 ;  /* 0x000000121a107223 */ /* 0x000fe2000000000d */
[----:B------:R-:W-:Y:S01]  /*0aa0*/  FADD R17, R9, 3 ;  /* 0x4040000009117421 */ /* 0x000fe20000000000 */
[----:B------:R-:W-:Y:S01]  /*0ab0*/  FADD R22, R10, 3 ;  /* 0x404000000a167421 */ /* 0x000fe20000000000 */
[----:B------:R-:W-:Y:S01]  /*0ac0*/  FSETP.GTU.AND P0, PT, R19, RZ, PT ;  /* 0x000000ff1300720b */ /* 0x000fe20003f0c000 */
[----:B------:R-:W-:-:S02]  /*0ad0*/  FADD R23, R16, 3 ;  /* 0x4040000010177421 */ /* 0x000fc40000000000 */
[----:B------:R-:W-:Y:S02]  /*0ae0*/  FSETP.GTU.AND P2, PT, R17, RZ, PT ;  /* 0x000000ff1100720b */ /* 0x000fe40003f4c000 */
[----:B------:R-:W-:Y:S02]  /*0af0*/  FSEL R27, R19, RZ, P0 ;  /* 0x000000ff131b7208 */ /* 0x000fe40000000000 */
[----:B------:R-:W-:Y:S02]  /*0b00*/  FSETP.GTU.AND P1, PT, R22, RZ, PT ;  /* 0x000000ff1600720b */ /* 0x000fe40003f2c000 */
[----:B------:R-:W-:Y:S02]  /*0b10*/  FSETP.GTU.AND P0, PT, R23, RZ, PT ;  /* 0x000000ff1700720b */ /* 0x000fe40003f0c000 */
[----:B------:R-:W-:Y:S02]  /*0b20*/  FSEL R26, R17, RZ, P2 ;  /* 0x000000ff111a7208 */ /* 0x000fe40001000000 */
[----:B------:R-:W-:-:S02]  /*0b30*/  FSETP.GEU.AND P4, PT, R27, 6, PT ;  /* 0x40c000001b00780b */ /* 0x000fc40003f8e000 */
[----:B------:R-:W-:Y:S02]  /*0b40*/  FSEL R17, R22, RZ, P1 ;  /* 0x000000ff16117208 */ /* 0x000fe40000800000 */
[----:B------:R-:W-:Y:S01]  /*0b50*/  FSEL R19, R23, RZ, P0 ;  /* 0x000000ff17137208 */ /* 0x000fe20000000000 */
[----:B------:R-:W0:Y:S01]  /*0b60*/  LDS R22, [R20+0xc0c] ;  /* 0x000c0c0014167984 */ /* 0x000e220000000800 */
[----:B------:R-:W-:Y:S02]  /*0b70*/  FSETP.GEU.AND P1, PT, R17, 6, PT ;  /* 0x40c000001100780b */ /* 0x000fe40003f2e000 */
[----:B------:R-:W-:Y:S02]  /*0b80*/  FSETP.GEU.AND P3, PT, R26, 6, PT ;  /* 0x40c000001a00780b */ /* 0x000fe40003f6e000 */
[----:B------:R-:W-:Y:S02]  /*0b90*/  FSETP.GEU.AND P0, PT, R19, 6, PT ;  /* 0x40c000001300780b */ /* 0x000fe40003f0e000 */
[----:B------:R-:W-:Y:S01]  /*0ba0*/  FSETP.NAN.AND P5, PT, R27, R27, PT ;  /* 0x0000001b1b00720b */ /* 0x000fe20003fa8000 */
[----:B------:R-:W-:Y:S01]  /*0bb0*/  FADD R23, R12, -R15 ;  /* 0x8000000f0c177221 */ /* 0x000fe20000000000 */
[----:B------:R-:W-:-:S02]  /*0bc0*/  FSETP.NAN.AND P2, PT, R26, R26, PT ;  /* 0x0000001a1a00720b */ /* 0x000fc40003f48000 */
[----:B------:R-:W-:Y:S02]  /*0bd0*/  @P4 FSEL R27, R27, 6, P5 ;  /* 0x40c000001b1b4808 */ /* 0x000fe40002800000 */
[----:B------:R-:W-:Y:S02]  /*0be0*/  FSETP.NAN.AND P4, PT, R17, R17, PT ;  /* 0x000000111100720b */ /* 0x000fe40003f88000 */
[----:B------:R-:W-:Y:S01]  /*0bf0*/  FSETP.NAN.AND P5, PT, R19, R19, PT ;  /* 0x000000131300720b */ /* 0x000fe20003fa8000 */
[----:B------:R-:W-:Y:S01]  /*0c00*/  FMUL R12, R14, R23 ;  /* 0x000000170e0c7220 */ /* 0x000fe20000400000 */
[----:B------:R-:W-:Y:S01]  /*0c10*/  @P1 FSEL R17, R17, 6, P4 ;  /* 0x40c0000011111808 */ /* 0x000fe20002000000 */
[----:B------:R-:W-:Y:S01]  /*0c20*/  FMUL R8, R8, R27 ;  /* 0x0000001b08087220 */ /* 0x000fe20000400000 */
[----:B------:R-:W-:Y:S02]  /*0c30*/  @P3 FSEL R26, R26, 6, P2 ;  /* 0x40c000001a1a3808 */ /* 0x000fe40001000000 */
[----:B------:R-:W-:Y:S01]  /*0c40*/  @P0 FSEL R19, R19, 6, P5 ;  /* 0x40c0000013130808 */ /* 0x000fe20002800000 */
[----:B------:R-:W-:Y:S01]  /*0c50*/  FADD R27, R11, -R15 ;  /* 0x8000000f0b1b7221 */ /* 0x000fe20000000000 */
[----:B------:R-:W-:Y:S01]  /*0c60*/  FMUL R10, R10, R17 ;  /* 0x000000110a0a7220 */ /* 0x000fe20000400000 */
[----:B------:R-:W-:Y:S01]  /*0c70*/  FMUL R9, R9, R26 ;  /* 0x0000001a09097220 */ /* 0x000fe20000400000 */
[-CC-:B------:R-:W-:Y:S01]  /*0c80*/  FFMA R17, R12, R18.reuse, R13.reuse ;  /* 0x000000120c117223 */ /* 0x180fe2000000000d */
[----:B------:R-:W-:Y:S01]  /*0c90*/  FMUL R11, R16, R19 ;  /* 0x00000013100b7220 */ /* 0x000fe20000400000 */
[----:B------:R-:W-:Y:S01]  /*0ca0*/  FMUL R16, R14, R27 ;  /* 0x0000001b0e107220 */ /* 0x000fe20000400000 */
[----:B------:R-:W1:Y:S04]  /*0cb0*/  LDS R26, [R20+0x404] ;  /* 0x00040400141a7984 */ /* 0x000e680000000800 */
[----:B------:R2:W3:Y:S01]  /*0cc0*/  LDS R12, [R20+0x808] ;  /* 0x00080800140c7984 */ /* 0x0004e20000000800 */
[----:B------:R-:W-:Y:S01]  /*0cd0*/  FFMA R16, R16, R18, R13 ;  /* 0x0000001210107223 */ /* 0x000fe2000000000d */
[----:B------:R-:W-:-:S03]  /*0ce0*/  FADD R23, R17, 3 ;  /* 0x4040000011177421 */ /* 0x000fc60000000000 */
[----:B------:R-:W-:Y:S02]  /*0cf0*/  FADD R19, R16, 3 ;  /* 0x4040000010137421 */ /* 0x000fe40000000000 */
[----:B------:R-:W-:-:S03]  /*0d00*/  FSETP.GTU.AND P0, PT, R23, RZ, PT ;  /* 0x000000ff1700720b */ /* 0x000fc60003f0c000 */
[----:B------:R-:W-:Y:S02]  /*0d10*/  FSETP.GTU.AND P1, PT, R19, RZ, PT ;  /* 0x000000ff1300720b */ /* 0x000fe40003f2c000 */
[----:B------:R-:W-:Y:S02]  /*0d20*/  FSEL R23, R23, RZ, P0 ;  /* 0x000000ff17177208 */ /* 0x000fe40000000000 */
[----:B------:R-:W-:Y:S02]  /*0d30*/  FSEL R19, R19, RZ, P1 ;  /* 0x000000ff13137208 */ /* 0x000fe40000800000 */
[----:B------:R-:W-:Y:S02]  /*0d40*/  FSETP.GEU.AND P2, PT, R23, 6, PT ;  /* 0x40c000001700780b */ /* 0x000fe40003f4e000 */
[C---:B------:R-:W-:Y:S02]  /*0d50*/  FSETP.GEU.AND P3, PT, R19.reuse, 6, PT ;  /* 0x40c000001300780b */ /* 0x040fe40003f6e000 */
[----:B------:R-:W-:-:S02]  /*0d60*/  FSETP.NAN.AND P0, PT, R19, R19, PT ;  /* 0x000000131300720b */ /* 0x000fc40003f08000 */
[----:B------:R-:W-:Y:S01]  /*0d70*/  FSETP.NAN.AND P1, PT, R23, R23, PT ;  /* 0x000000171700720b */ /* 0x000fe20003f28000 */
[--C-:B------:R-:W-:Y:S01]  /*0d80*/  FADD R27, R24, -R15.reuse ;  /* 0x8000000f181b7221 */ /* 0x100fe20000000000 */
[----:B------:R-:W-:-:S05]  /*0d90*/  FADD R29, R25, -R15 ;  /* 0x8000000f191d7221 */ /* 0x000fca0000000000 */
[----:B------:R-:W-:Y:S02]  /*0da0*/  @P2 FSEL R23, R23, 6, P1 ;  /* 0x40c0000017172808 */ /* 0x000fe40000800000 */
[----:B------:R-:W-:Y:S01]  /*0db0*/  @P3 FSEL R19, R19, 6, P0 ;  /* 0x40c0000013133808 */ /* 0x000fe20000000000 */
[----:B--2---:R-:W-:Y:S01]  /*0dc0*/  FMUL R20, R14, R27 ;  /* 0x0000001b0e147220 */ /* 0x004fe20000400000 */
[--C-:B0-----:R-:W-:Y:S01]  /*0dd0*/  FADD R25, R22, -R15.reuse ;  /* 0x8000000f16197221 */ /* 0x101fe20000000000 */
[----:B------:R-:W-:Y:S02]  /*0de0*/  FMUL R17, R17, R23 ;  /* 0x0000001711117220 */ /* 0x000fe40000400000 */
[----:B------:R-:W-:Y:S01]  /*0df0*/  FMUL R16, R16, R19 ;  /* 0x0000001310107220 */ /* 0x000fe20000400000 */
[--C-:B------:R-:W-:Y:S01]  /*0e00*/  FADD R19, R28, -R15.reuse ;  /* 0x8000000f1c137221 */ /* 0x100fe20000000000 */
[--C-:B-1----:R-:W-:Y:S01]  /*0e10*/  FADD R23, R26, -R15.reuse ;  /* 0x8000000f1a177221 */ /* 0x102fe20000000000 */
[----:B---3--:R-:W-:Y:S01]  /*0e20*/  FADD R27, R12, -R15 ;  /* 0x8000000f0c1b7221 */ /* 0x008fe20000000000 */
[----:B------:R-:W-:-:S02]  /*0e30*/  FFMA R15, R20, R18, R13 ;  /* 0x00000012140f7223 */ /* 0x000fc4000000000d */
[C---:B------:R-:W-:Y:S02]  /*0e40*/  FMUL R22, R14.reuse, R23 ;  /* 0x000000170e167220 */ /* 0x040fe40000400000 */
[----:B------:R-:W-:Y:S01]  /*0e50*/  FADD R20, R15, 3 ;  /* 0x404000000f147421 */ /* 0x000fe20000000000 */
[C---:B------:R-:W-:Y:S01]  /*0e60*/  FMUL R12, R14.reuse, R29 ;  /* 0x0000001d0e0c7220 */ /* 0x040fe20000400000 */
[C---:B------:R-:W-:Y:S01]  /*0e70*/  FMUL R24, R14.reuse, R19 ;  /* 0x000000130e187220 */ /* 0x040fe20000400000 */
[C---:B------:R-:W-:Y:S01]  /*0e80*/  FMUL R26, R14.reuse, R27 ;  /* 0x0000001b0e1a7220 */ /* 0x040fe20000400000 */
[----:B------:R-:W-:Y:S01]  /*0e90*/  FMUL R14, R14, R25 ;  /* 0x000000190e0e7220 */ /* 0x000fe20000400000 */
[----:B------:R-:W-:Y:S01]  /*0ea0*/  FSETP.GTU.AND P0, PT, R20, RZ, PT ;  /* 0x000000ff1400720b */ /* 0x000fe20003f0c000 */
[-CC-:B------:R-:W-:Y:S01]  /*0eb0*/  FFMA R25, R22, R18.reuse, R13.reuse ;  /* 0x0000001216197223 */ /* 0x180fe2000000000d */
[-CC-:B------:R-:W-:Y:S01]  /*0ec0*/  FFMA R19, R12, R18.reuse, R13.reuse ;  /* 0x000000120c137223 */ /* 0x180fe2000000000d */
[-CC-:B------:R-:W-:Y:S01]  /*0ed0*/  FFMA R24, R24, R18.reuse, R13.reuse ;  /* 0x0000001218187223 */ /* 0x180fe2000000000d */
[-CC-:B------:R-:W-:Y:S01]  /*0ee0*/  FFMA R26, R26, R18.reuse, R13.reuse ;  /* 0x000000121a1a7223 */ /* 0x180fe2000000000d */
[----:B------:R-:W-:Y:S01]  /*0ef0*/  FFMA R12, R14, R18, R13 ;  /* 0x000000120e0c7223 */ /* 0x000fe2000000000d */
[----:B------:R-:W-:Y:S01]  /*0f00*/  FSEL R18, R20, RZ, P0 ;  /* 0x000000ff14127208 */ /* 0x000fe20000000000 */
[----:B------:R-:W-:Y:S01]  /*0f10*/  FADD R20, R25, 3 ;  /* 0x4040000019147421 */ /* 0x000fe20000000000 */
[----:B------:R-:W-:Y:S01]  /*0f20*/  FADD R27, R24, 3 ;  /* 0x40400000181b7421 */ /* 0x000fe20000000000 */
[----:B------:R-:W-:Y:S01]  /*0f30*/  FMUL R4, R4, 0.16666667163372039795 ;  /* 0x3e2aaaab04047820 */ /* 0x000fe20000400000 */
[----:B------:R-:W-:Y:S01]  /*0f40*/  FSETP.GEU.AND P3, PT, R18, 6, PT ;  /* 0x40c000001200780b */ /* 0x000fe20003f6e000 */
[----:B------:R-:W-:Y:S01]  /*0f50*/  FADD R22, R19, 3 ;  /* 0x4040000013167421 */ /* 0x000fe20000000000 */
[C---:B------:R-:W-:Y:S01]  /*0f60*/  FSETP.GTU.AND P0, PT, R20.reuse, RZ, PT ;  /* 0x000000ff1400720b */ /* 0x040fe20003f0c000 */
[----:B------:R-:W0:Y:S01]  /*0f70*/  S2R R13, SR_TID.X ;  /* 0x00000000000d7919 */ /* 0x000e220000002100 */
[----:B------:R-:W-:Y:S01]  /*0f80*/  FSETP.GTU.AND P1, PT, R27, RZ, PT ;  /* 0x000000ff1b00720b */ /* 0x000fe20003f2c000 */
[----:B------:R-:W-:Y:S01]  /*0f90*/  FMUL R5, R5, 0.16666667163372039795 ;  /* 0x3e2aaaab05057820 */ /* 0x000fe20000400000 */
[----:B------:R-:W-:Y:S01]  /*0fa0*/  FSEL R20, R20, RZ, P0 ;  /* 0x000000ff14147208 */ /* 0x000fe20000000000 */
[----:B------:R-:W-:Y:S01]  /*0fb0*/  FMUL R6, R6, 0.16666667163372039795 ;  /* 0x3e2aaaab06067820 */ /* 0x000fe20000400000 */
[----:B------:R-:W-:Y:S01]  /*0fc0*/  FSETP.GTU.AND P2, PT, R22, RZ, PT ;  /* 0x000000ff1600720b */ /* 0x000fe20003f4c000 */
[----:B------:R-:W-:Y:S01]  /*0fd0*/  FMUL R7, R7, 0.16666667163372039795 ;  /* 0x3e2aaaab07077820 */ /* 0x000fe20000400000 */
[----:B------:R-:W-:Y:S01]  /*0fe0*/  FSEL R27, R27, RZ, P1 ;  /* 0x000000ff1b1b7208 */ /* 0x000fe20000800000 */
[----:B------:R-:W-:Y:S01]  /*0ff0*/  FMUL R8, R8, 0.16666667163372039795 ;  /* 0x3e2aaaab08087820 */ /* 0x000fe20000400000 */
[----:B------:R-:W-:Y:S01]  /*1000*/  FSETP.NAN.AND P4, PT, R18, R18, PT ;  /* 0x000000121200720b */ /* 0x000fe20003f88000 */
[----:B------:R-:W-:Y:S01]  /*1010*/  FMUL R9, R9, 0.16666667163372039795 ;  /* 0x3e2aaaab09097820 */ /* 0x000fe20000400000 */
[----:B------:R-:W-:Y:S01]  /*1020*/  FSETP.GEU.AND P1, PT, R20, 6, PT ;  /* 0x40c000001400780b */ /* 0x000fe20003f2e000 */
[----:B------:R-:W-:Y:S01]  /*1030*/  FMUL R10, R10, 0.16666667163372039795 ;  /* 0x3e2aaaab0a0a7820 */ /* 0x000fe20000400000 */
[----:B------:R-:W-:Y:S01]  /*1040*/  FSEL R14, R22, RZ, P2 ;  /* 0x000000ff160e7208 */ /* 0x000fe20001000000 */
[----:B------:R-:W-:Y:S01]  /*1050*/  FADD R23, R26, 3 ;  /* 0x404000001a177421 */ /* 0x000fe20000000000 */
[----:B------:R-:W-:Y:S01]  /*1060*/  @P3 FSEL R18, R18, 6, P4 ;  /* 0x40c0000012123808 */ /* 0x000fe20002000000 */
[----:B------:R-:W-:Y:S01]  /*1070*/  FMUL R11, R11, 0.16666667163372039795 ;  /* 0x3e2aaaab0b0b7820 */ /* 0x000fe20000400000 */
[----:B------:R-:W-:Y:S01]  /*1080*/  FSETP.GEU.AND P0, PT, R14, 6, PT ;  /* 0x40c000000e00780b */ /* 0x000fe20003f0e000 */
[----:B------:R-:W-:Y:S01]  /*1090*/  FMUL R16, R16, 0.16666667163372039795 ;  /* 0x3e2aaaab10107820 */ /* 0x000fe20000400000 */
[----:B------:R-:W-:Y:S01]  /*10a0*/  FSETP.GTU.AND P3, PT, R23, RZ, PT ;  /* 0x000000ff1700720b */ /* 0x000fe20003f6c000 */
[----:B------:R-:W-:Y:S01]  /*10b0*/  FMUL R18, R15, R18 ;  /* 0x000000120f127220 */ /* 0x000fe20000400000 */
[----:B------:R-:W-:Y:S01]  /*10c0*/  FSETP.NAN.AND P6, PT, R20, R20, PT ;  /* 0x000000141400720b */ /* 0x000fe20003fc8000 */
[----:B------:R-:W-:Y:S01]  /*10d0*/  FADD R15, R12, 3 ;  /* 0x404000000c0f7421 */ /* 0x000fe20000000000 */
[----:B------:R-:W-:Y:S01]  /*10e0*/  FSEL R23, R23, RZ, P3 ;  /* 0x000000ff17177208 */ /* 0x000fe20001800000 */
[----:B------:R-:W-:Y:S01]  /*10f0*/  FMUL R17, R17, 0.16666667163372039795 ;  /* 0x3e2aaaab11117820 */ /* 0x000fe20000400000 */
[----:B------:R-:W-:Y:S01]  /*1100*/  @P1 FSEL R20, R20, 6, P6 ;  /* 0x40c0000014141808 */ /* 0x000fe20003000000 */
[----:B------:R-:W1:Y:S01]  /*1110*/  LDC.64 R28, c[0x0][0x238] ;  /* 0x00008e00ff1c7b82 */ /* 0x000e620000000a00 */
[----:B------:R-:W-:-:S02]  /*1120*/  FSETP.GTU.AND P1, PT, R15, RZ, PT ;  /* 0x000000ff0f00720b */ /* 0x000fc40003f2c000 */
[C---:B------:R-:W-:Y:S02]  /*1130*/  FSETP.NAN.AND P4, PT, R14.reuse, R14, PT ;  /* 0x0000000e0e00720b */ /* 0x040fe40003f88000 */
[----:B------:R-:W-:Y:S02]  /*1140*/  FSETP.GEU.AND P2, PT, R27, 6, PT ;  /* 0x40c000001b00780b */ /* 0x000fe40003f4e000 */
[----:B------:R-:W-:Y:S02]  /*1150*/  FSETP.GEU.AND P3, PT, R23, 6, PT ;  /* 0x40c000001700780b */ /* 0x000fe40003f6e000 */
[----:B------:R-:W-:Y:S02]  /*1160*/  FSEL R15, R15, RZ, P1 ;  /* 0x000000ff0f0f7208 */ /* 0x000fe40000800000 */
[----:B------:R-:W-:Y:S02]  /*1170*/  @P0 FSEL R14, R14, 6, P4 ;  /* 0x40c000000e0e0808 */ /* 0x000fe40002000000 */
[----:B------:R-:W-:Y:S01]  /*1180*/  FSETP.GEU.AND P1, PT, R15, 6, PT ;  /* 0x40c000000f00780b */ /* 0x000fe20003f2e000 */
[----:B------:R-:W-:Y:S01]  /*1190*/  BAR.SYNC.DEFER_BLOCKING 0x0 ;  /* 0x0000000000007b1d */ /* 0x000fe20000010000 */
[----:B------:R-:W-:Y:S01]  /*11a0*/  FSETP.NAN.AND P5, PT, R27, R27, PT ;  /* 0x0000001b1b00720b */ /* 0x000fe20003fa8000 */
[----:B------:R-:W-:Y:S01]  /*11b0*/  FMUL R19, R19, R14 ;  /* 0x0000000e13137220 */ /* 0x000fe20000400000 */
[----:B0-----:R-:W-:Y:S01]  /*11c0*/  IMAD.SHL.U32 R14, R13, 0x10, RZ ;  /* 0x000000100d0e7824 */ /* 0x001fe200078e00ff */
[----:B------:R-:W-:-:S02]  /*11d0*/  FSETP.NAN.AND P0, PT, R23, R23, PT ;  /* 0x000000171700720b */ /* 0x000fc40003f08000 */
[----:B------:R-:W-:Y:S02]  /*11e0*/  @P2 FSEL R27, R27, 6, P5 ;  /* 0x40c000001b1b2808 */ /* 0x000fe40002800000 */
[----:B------:R-:W-:Y:S02]  /*11f0*/  LOP3.LUT R14, R14, 0xff0, RZ, 0xc0, !PT ;  /* 0x00000ff00e0e7812 */ /* 0x000fe400078ec0ff */
[----:B------:R-:W-:Y:S02]  /*1200*/  @P3 FSEL R23, R23, 6, P0 ;  /* 0x40c0000017173808 */ /* 0x000fe40000000000 */
[C---:B------:R-:W-:Y:S01]  /*1210*/  FSETP.NAN.AND P0, PT, R15.reuse, R15, PT ;  /* 0x0000000f0f00720b */ /* 0x040fe20003f08000 */
[----:B------:R-:W-:Y:S01]  /*1220*/  FMUL R24, R24, R27 ;  /* 0x0000001b18187220 */ /* 0x000fe20000400000 */
[C---:B------:R-:W-:Y:S02]  /*1230*/  VIADD R27, R14.reuse, UR4 ;  /* 0x000000040e1b7c36 */ /* 0x040fe40008000000 */
[----:B------:R-:W-:Y:S01]  /*1240*/  @P1 FSEL R15, R15, 6, P0 ;  /* 0x40c000000f0f1808 */ /* 0x000fe20000000000 */
[----:B------:R-:W-:Y:S01]  /*1250*/  FMUL R25, R25, R20 ;  /* 0x0000001419197220 */ /* 0x000fe20000400000 */
[----:B------:R-:W-:-:S02]  /*1260*/  IMAD R22, R14, 0x4, R27 ;  /* 0x000000040e167824 */ /* 0x000fc400078e021b */
[----:B------:R-:W-:Y:S01]  /*1270*/  FMUL R26, R26, R23 ;  /* 0x000000171a1a7220 */ /* 0x000fe20000400000 */
[----:B------:R-:W-:Y:S01]  /*1280*/  FMUL R27, R12, R15 ;  /* 0x0000000f0c1b7220 */ /* 0x000fe20000400000 */
[----:B------:R-:W-:Y:S01]  /*1290*/  FMUL R18, R18, 0.16666667163372039795 ;  /* 0x3e2aaaab12127820 */ /* 0x000fe20000400000 */
[----:B------:R-:W-:Y:S01]  /*12a0*/  FMUL R19, R19, 0.16666667163372039795 ;  /* 0x3e2aaaab13137820 */ /* 0x000fe20000400000 */
[----:B------:R-:W-:Y:S01]  /*12b0*/  FMUL R24, R24, 0.16666667163372039795 ;  /* 0x3e2aaaab18187820 */ /* 0x000fe20000400000 */
[----:B------:R-:W-:Y:S01]  /*12c0*/  FMUL R25, R25, 0.16666667163372039795 ;  /* 0x3e2aaaab19197820 */ /* 0x000fe20000400000 */
[----:B------:R-:W-:Y:S01]  /*12d0*/  FMUL R26, R26, 0.16666667163372039795 ;  /* 0x3e2aaaab1a1a7820 */ /* 0x000fe20000400000 */
[----:B------:R-:W-:Y:S01]  /*12e0*/  FMUL R27, R27, 0.16666667163372039795 ;  /* 0x3e2aaaab1b1b7820 */ /* 0x000fe20000400000 */
[----:B------:R-:W-:Y:S01]  /*12f0*/  SHF.L.U32 R20, R13, 0x2, RZ ;  /* 0x000000020d147819 */ /* 0x000fe200000006ff */
[----:B------:R0:W-:Y:S04]  /*1300*/  STS.128 [R22], R4 ;  /* 0x0000000416007388 */ /* 0x0001e80000000c00 */
[----:B------:R2:W-:Y:S01]  /*1310*/  STS.128 [R22+0x10], R8 ;  /* 0x0000100816007388 */ /* 0x0005e20000000c00 */
[----:B------:R-:W-:-:S03]  /*1320*/  LOP3.LUT R20, R20, 0x3fc, RZ, 0xc0, !PT ;  /* 0x000003fc14147812 */ /* 0x000fc600078ec0ff */
[----:B------:R3:W-:Y:S04]  /*1330*/  STS.128 [R22+0x20], R16 ;  /* 0x0000201016007388 */ /* 0x0007e80000000c00 */
[----:B------:R4:W-:Y:S01]  /*1340*/  STS.128 [R22+0x30], R24 ;  /* 0x0000301816007388 */ /* 0x0009e20000000c00 */
[C---:B------:R-:W-:Y:S02]  /*1350*/  LOP3.LUT R14, R20.reuse, 0x400, RZ, 0xfc, !PT ;  /* 0x00000400140e7812 */ /* 0x040fe400078efcff */
[----:B------:R-:W-:Y:S02]  /*1360*/  LOP3.LUT R23, R20, 0x800, RZ, 0xfc, !PT ;  /* 0x0000080014177812 */ /* 0x000fe400078efcff */
[----:B------:R-:W-:Y:S02]  /*1370*/  LOP3.LUT R13, R13, 0xfc, RZ, 0xc0, !PT ;  /* 0x000000fc0d0d7812 */ /* 0x000fe400078ec0ff */
[----:B------:R-:W-:-:S02]  /*1380*/  LOP3.LUT R14, R14, 0x7f0, RZ, 0xc0, !PT ;  /* 0x000007f00e0e7812 */ /* 0x000fc400078ec0ff */
[----:B------:R-:W-:Y:S02]  /*1390*/  LOP3.LUT R23, R23, 0xbf0, RZ, 0xc0, !PT ;  /* 0x00000bf017177812 */ /* 0x000fe400078ec0ff */
[----:B------:R-:W-:Y:S01]  /*13a0*/  LEA R13, R13, UR4, 0x2 ;  /* 0x000000040d0d7c11 */ /* 0x000fe2000f8e10ff */
[----:B0-----:R-:W-:Y:S02]  /*13b0*/  VIADD R5, R14, UR4 ;  /* 0x000000040e057c36 */ /* 0x001fe40008000000 */
[----:B------:R-:W-:Y:S02]  /*13c0*/  VIADD R23, R23, UR4 ;  /* 0x0000000417177c36 */ /* 0x000fe40008000000 */
[C---:B------:R-:W-:Y:S02]  /*13d0*/  IMAD R4, R20.reuse, 0x4, R13 ;  /* 0x0000000414047824 */ /* 0x040fe400078e020d */
[C---:B--2---:R-:W-:Y:S01]  /*13e0*/  IMAD R8, R20.reuse, 0x4, R5 ;  /* 0x0000000414087824 */ /* 0x044fe200078e0205 */
[----:B------:R-:W-:Y:S01]  /*13f0*/  BAR.SYNC.DEFER_BLOCKING 0x0 ;  /* 0x0000000000007b1d */ /* 0x000fe20000010000 */
[----:B------:R-:W-:Y:S01]  /*1400*/  IMAD R12, R20, 0x4, R23 ;  /* 0x00000004140c7824 */ /* 0x000fe200078e0217 */
[----:B------:R-:W-:-:S02]  /*1410*/  SHF.R.U32.HI R3, RZ, 0x2, R3 ;  /* 0x00000002ff037819 */ /* 0x000fc40000011603 */
[----:B------:R-:W-:Y:S02]  /*1420*/  LOP3.LUT R0, R21, 0xc, R0, 0xf8, !PT ;  /* 0x0000000c15007812 */ /* 0x000fe400078ef800 */
[----:B------:R-:W-:Y:S01]  /*1430*/  SGXT.U32 R3, R3, 0x6 ;  /* 0x000000060303781a */ /* 0x000fe20000000000 */
[----:B------:R-:W0:Y:S04]  /*1440*/  LDS.128 R4, [R4] ;  /* 0x0000000004047984 */ /* 0x000e280000000c00 */
[----:B------:R-:W2:Y:S04]  /*1450*/  LDS.128 R8, [R8+0x1000] ;  /* 0x0010000008087984 */ /* 0x000ea80000000c00 */
[----:B------:R-:W5:Y:S01]  /*1460*/  LDS.128 R12, [R12+0x2000] ;  /* 0x002000000c0c7984 */ /* 0x000f620000000c00 */
[----:B------:R-:W-:-:S02]  /*1470*/  PRMT R3, R3, 0x6540, R2 ;  /* 0x0000654003037816 */ /* 0x000fc40000000002 */
[----:B---3--:R-:W-:Y:S02]  /*1480*/  SHF.R.U32.HI R16, RZ, 0x2, R0 ;  /* 0x00000002ff107819 */ /* 0x008fe40000011600 */
[----:B------:R-:W-:Y:S02]  /*1490*/  ISETP.GE.AND P0, PT, R0, 0x10, PT ;  /* 0x000000100000780c */ /* 0x000fe40003f06270 */
[C---:B------:R-:W-:Y:S01]  /*14a0*/  LOP3.LUT R21, R3.reuse, 0x40, RZ, 0xfc, !PT ;  /* 0x0000004003157812 */ /* 0x040fe200078efcff */
[----:B------:R-:W-:Y:S01]  /*14b0*/  IMAD R0, R16, 0x780, RZ ;  /* 0x0000078010007824 */ /* 0x000fe200078e02ff */
[----:B------:R-:W-:Y:S02]  /*14c0*/  LOP3.LUT R2, R20, 0xc00, RZ, 0xfc, !PT ;  /* 0x00000c0014027812 */ /* 0x000fe400078efcff */
[C---:B------:R-:W-:Y:S02]  /*14d0*/  LOP3.LUT R19, R3.reuse, 0x80, RZ, 0xfc, !PT ;  /* 0x0000008003137812 */ /* 0x040fe400078efcff */
[----:B------:R-:W-:-:S02]  /*14e0*/  LOP3.LUT R17, R3, 0xc0, RZ, 0xfc, !PT ;  /* 0x000000c003117812 */ /* 0x000fc400078efcff */
[----:B------:R-:W-:Y:S02]  /*14f0*/  ISETP.LT.AND P3, PT, R3, 0x1e0, !P0 ;  /* 0x000001e00300780c */ /* 0x000fe40004761270 */
[----:B------:R-:W-:Y:S02]  /*1500*/  ISETP.LT.AND P2, PT, R21, 0x1e0, !P0 ;  /* 0x000001e01500780c */ /* 0x000fe40004741270 */
[----:B------:R-:W-:Y:S02]  /*1510*/  LOP3.LUT R2, R2, 0xff0, RZ, 0xc0, !PT ;  /* 0x00000ff002027812 */ /* 0x000fe400078ec0ff */
[----:B------:R-:W-:Y:S01]  /*1520*/  ISETP.LT.AND P1, PT, R19, 0x1e0, !P0 ;  /* 0x000001e01300780c */ /* 0x000fe20004721270 */
[--C-:B------:R-:W-:Y:S01]  /*1530*/  IMAD R3, R3, 0x4, R0.reuse ;  /* 0x0000000403037824 */ /* 0x100fe200078e0200 */
[----:B------:R-:W-:Y:S02]  /*1540*/  ISETP.LT.AND P0, PT, R17, 0x1e0, !P0 ;  /* 0x000001e01100780c */ /* 0x000fe40004701270 */
[----:B------:R-:W-:Y:S01]  /*1550*/  LEA R21, R21, R0, 0x2 ;  /* 0x0000000015157211 */ /* 0x000fe200078e10ff */
[----:B------:R-:W-:-:S02]  /*1560*/  IMAD R23, R19, 0x4, R0 ;  /* 0x0000000413177824 */ /* 0x000fc400078e0200 */
[----:B----4-:R-:W-:Y:S02]  /*1570*/  VIADD R25, R2, UR4 ;  /* 0x0000000402197c36 */ /* 0x010fe40008000000 */
[----:B-1----:R-:W-:-:S04]  /*1580*/  IMAD.WIDE R2, R3, 0x4, R28 ;  /* 0x0000000403027825 */ /* 0x002fc800078e021c */
[--C-:B------:R-:W-:Y:S01]  /*1590*/  IMAD.WIDE R18, R21, 0x4, R28.reuse ;  /* 0x0000000415127825 */ /* 0x100fe200078e021c */
[----:B0-----:R0:W-:Y:S03]  /*15a0*/  @P3 STG.E.128 desc[UR6][R2.64], R4 ;  /* 0x0000000402003986 */ /* 0x0011e6000c101d06 */
[----:B------:R-:W-:Y:S01]  /*15b0*/  IMAD.WIDE R22, R23, 0x4, R28 ;  /* 0x0000000417167825 */ /* 0x000fe200078e021c */
[----:B--2---:R0:W-:Y:S04]  /*15c0*/  @P2 STG.E.128 desc[UR6][R18.64], R8 ;  /* 0x0000000812002986 */ /* 0x0041e8000c101d06 */
[----:B-----5:R0:W-:Y:S01]  /*15d0*/  @P1 STG.E.128 desc[UR6][R22.64], R12 ;  /* 0x0000000c16001986 */ /* 0x0201e2000c101d06 */
[----:B------:R-:W-:Y:S01]  /*15e0*/  IMAD R25, R20, 0x4, R25 ;  /* 0x0000000414197824 */ /* 0x000fe200078e0219 */
[----:B0-----:R-:W-:Y:S06]  /*15f0*/  @!P0 EXIT ;  /* 0x000000000000894d */ /* 0x001fec0003800000 */
[----:B------:R-:W0:Y:S01]  /*1600*/  LDS.128 R24, [R25+0x3000] ;  /* 0x0030000019187984 */ /* 0x000e220000000c00 */
[----:B------:R-:W-:-:S04]  /*1610*/  IMAD R17, R17, 0x4, R0 ;  /* 0x0000000411117824 */ /* 0x000fc800078e0200 */
[----:B------:R-:W-:-:S05]  /*1620*/  IMAD.WIDE R28, R17, 0x4, R28 ;  /* 0x00000004111c7825 */ /* 0x000fca00078e021c */
[----:B0-----:R-:W-:Y:S01]  /*1630*/  STG.E.128 desc[UR6][R28.64], R24 ;  /* 0x000000181c007986 */ /* 0x001fe2000c101d06 */
[----:B------:R-:W-:Y:S05]  /*1640*/  EXIT ;  /* 0x000000000000794d */ /* 0x000fea0003800000 */
.L_x_0:
[----:B------:R-:W-:-:S00]  /*1650*/  BRA `(.L_x_0) ;  /* 0xfffffffc00fc7947 */ /* 0x000fc0000383ffff */
[----:B------:R-:W-:-:S00]  /*1660*/  NOP ;  /* 0x0000000000007918 */ /* 0x000fc00000000000 */
        /* <DEDUP_REMOVED lines=9> */
.L_x_1:


//--------------------- .nv.global.init           --------------------------
	.section	.nv.global.init,"aw",@progbits
.nv.global.init:
	.type		_$_str,@object
	.size		_$_str,(_$_str_$_2 - _$_str)
_$_str:
        /*0000*/ 	.byte	0x5f, 0x5f, 0x43, 0x55, 0x44, 0x41, 0x5f, 0x46, 0x54, 0x5a, 0x00
	.type		_$_str_$_2,@object
	.size		_$_str_$_2,(.L_1 - _$_str_$_2)
_$_str_$_2:
        /*000b*/ 	.byte	0x5f, 0x5f, 0x43, 0x55, 0x44, 0x41, 0x5f, 0x50, 0x52, 0x45, 0x43, 0x5f, 0x53, 0x51, 0x52, 0x54
        /*001b*/ 	.byte	0x00
.L_1:


//--------------------- .nv.shared.triton_poi_fused__native_batch_norm_legit_no_training_add_div_hardtanh_mul_57 --------------------------
	.section	.nv.shared.triton_poi_fused__native_batch_norm_legit_no_training_add_div_hardtanh_mul_57,"aw",@nobits
	.sectionflags	@""
	.align	16
	.zero		1024


//--------------------- .nv.constant0.triton_poi_fused__native_batch_norm_legit_no_training_add_div_hardtanh_mul_57 --------------------------
	.section	.nv.constant0.triton_poi_fused__native_batch_norm_legit_no_training_add_div_hardtanh_mul_57,"a",@progbits
	.sectionflags	@""
	.align	4
.nv.constant0.triton_poi_fused__native_batch_norm_legit_no_training_add_div_hardtanh_mul_57:
	.zero		584
